//
// Generated by NVIDIA NVVM Compiler
//
// Compiler Build ID: CL-36424714
// Cuda compilation tools, release 13.0, V13.0.88
// Based on NVVM 20.0.0
//

.version 9.0
.target sm_100
.address_size 64

	// .globl	_ZN3cub18CUB_300001_SM_10006detail11EmptyKernelIvEEvv
.global .align 1 .b8 _ZN41_INTERNAL_875de0d8_4_k_cu_ba79d96f_2455164cuda3std3__45__cpo5beginE[1];
.global .align 1 .b8 _ZN41_INTERNAL_875de0d8_4_k_cu_ba79d96f_2455164cuda3std3__45__cpo3endE[1];
.global .align 1 .b8 _ZN41_INTERNAL_875de0d8_4_k_cu_ba79d96f_2455164cuda3std3__45__cpo6cbeginE[1];
.global .align 1 .b8 _ZN41_INTERNAL_875de0d8_4_k_cu_ba79d96f_2455164cuda3std3__45__cpo4cendE[1];
.global .align 1 .b8 _ZN41_INTERNAL_875de0d8_4_k_cu_ba79d96f_2455164cuda3std3__45__cpo6rbeginE[1];
.global .align 1 .b8 _ZN41_INTERNAL_875de0d8_4_k_cu_ba79d96f_2455164cuda3std3__45__cpo4rendE[1];
.global .align 1 .b8 _ZN41_INTERNAL_875de0d8_4_k_cu_ba79d96f_2455164cuda3std3__45__cpo7crbeginE[1];
.global .align 1 .b8 _ZN41_INTERNAL_875de0d8_4_k_cu_ba79d96f_2455164cuda3std3__45__cpo5crendE[1];
.global .align 1 .b8 _ZN41_INTERNAL_875de0d8_4_k_cu_ba79d96f_2455164cuda3std3__443_GLOBAL__N__875de0d8_4_k_cu_ba79d96f_2455166ignoreE[1];
.global .align 1 .b8 _ZN41_INTERNAL_875de0d8_4_k_cu_ba79d96f_2455164cuda3std3__419piecewise_constructE[1];
.global .align 1 .b8 _ZN41_INTERNAL_875de0d8_4_k_cu_ba79d96f_2455164cuda3std3__48in_placeE[1];
.global .align 1 .b8 _ZN41_INTERNAL_875de0d8_4_k_cu_ba79d96f_2455164cuda3std3__420unreachable_sentinelE[1];
.global .align 1 .b8 _ZN41_INTERNAL_875de0d8_4_k_cu_ba79d96f_2455164cuda3std3__47nulloptE[1];
.global .align 1 .b8 _ZN41_INTERNAL_875de0d8_4_k_cu_ba79d96f_2455164cuda3std3__48unexpectE[1];
.global .align 1 .b8 _ZN41_INTERNAL_875de0d8_4_k_cu_ba79d96f_2455164cuda3std6ranges3__45__cpo4swapE[1];
.global .align 1 .b8 _ZN41_INTERNAL_875de0d8_4_k_cu_ba79d96f_2455164cuda3std6ranges3__45__cpo9iter_moveE[1];
.global .align 1 .b8 _ZN41_INTERNAL_875de0d8_4_k_cu_ba79d96f_2455164cuda3std6ranges3__45__cpo5beginE[1];
.global .align 1 .b8 _ZN41_INTERNAL_875de0d8_4_k_cu_ba79d96f_2455164cuda3std6ranges3__45__cpo3endE[1];
.global .align 1 .b8 _ZN41_INTERNAL_875de0d8_4_k_cu_ba79d96f_2455164cuda3std6ranges3__45__cpo6cbeginE[1];
.global .align 1 .b8 _ZN41_INTERNAL_875de0d8_4_k_cu_ba79d96f_2455164cuda3std6ranges3__45__cpo4cendE[1];
.global .align 1 .b8 _ZN41_INTERNAL_875de0d8_4_k_cu_ba79d96f_2455164cuda3std6ranges3__45__cpo7advanceE[1];
.global .align 1 .b8 _ZN41_INTERNAL_875de0d8_4_k_cu_ba79d96f_2455164cuda3std6ranges3__45__cpo9iter_swapE[1];
.global .align 1 .b8 _ZN41_INTERNAL_875de0d8_4_k_cu_ba79d96f_2455164cuda3std6ranges3__45__cpo4nextE[1];
.global .align 1 .b8 _ZN41_INTERNAL_875de0d8_4_k_cu_ba79d96f_2455164cuda3std6ranges3__45__cpo4prevE[1];
.global .align 1 .b8 _ZN41_INTERNAL_875de0d8_4_k_cu_ba79d96f_2455164cuda3std6ranges3__45__cpo4dataE[1];
.global .align 1 .b8 _ZN41_INTERNAL_875de0d8_4_k_cu_ba79d96f_2455164cuda3std6ranges3__45__cpo5cdataE[1];
.global .align 1 .b8 _ZN41_INTERNAL_875de0d8_4_k_cu_ba79d96f_2455164cuda3std6ranges3__45__cpo4sizeE[1];
.global .align 1 .b8 _ZN41_INTERNAL_875de0d8_4_k_cu_ba79d96f_2455164cuda3std6ranges3__45__cpo5ssizeE[1];
.global .align 1 .b8 _ZN41_INTERNAL_875de0d8_4_k_cu_ba79d96f_2455164cuda3std6ranges3__45__cpo8distanceE[1];
.global .align 1 .b8 _ZN41_INTERNAL_875de0d8_4_k_cu_ba79d96f_2455166thrust24THRUST_300001_SM_1000_NS8cuda_cub3parE[1];
.global .align 1 .b8 _ZN41_INTERNAL_875de0d8_4_k_cu_ba79d96f_2455166thrust24THRUST_300001_SM_1000_NS8cuda_cub10par_nosyncE[1];
.global .align 1 .b8 _ZN41_INTERNAL_875de0d8_4_k_cu_ba79d96f_2455166thrust24THRUST_300001_SM_1000_NS6system6detail10sequential3seqE[1];
.global .align 1 .b8 _ZN41_INTERNAL_875de0d8_4_k_cu_ba79d96f_2455166thrust24THRUST_300001_SM_1000_NS12placeholders2_1E[1];
.global .align 1 .b8 _ZN41_INTERNAL_875de0d8_4_k_cu_ba79d96f_2455166thrust24THRUST_300001_SM_1000_NS12placeholders2_2E[1];
.global .align 1 .b8 _ZN41_INTERNAL_875de0d8_4_k_cu_ba79d96f_2455166thrust24THRUST_300001_SM_1000_NS12placeholders2_3E[1];
.global .align 1 .b8 _ZN41_INTERNAL_875de0d8_4_k_cu_ba79d96f_2455166thrust24THRUST_300001_SM_1000_NS12placeholders2_4E[1];
.global .align 1 .b8 _ZN41_INTERNAL_875de0d8_4_k_cu_ba79d96f_2455166thrust24THRUST_300001_SM_1000_NS12placeholders2_5E[1];
.global .align 1 .b8 _ZN41_INTERNAL_875de0d8_4_k_cu_ba79d96f_2455166thrust24THRUST_300001_SM_1000_NS12placeholders2_6E[1];
.global .align 1 .b8 _ZN41_INTERNAL_875de0d8_4_k_cu_ba79d96f_2455166thrust24THRUST_300001_SM_1000_NS12placeholders2_7E[1];
.global .align 1 .b8 _ZN41_INTERNAL_875de0d8_4_k_cu_ba79d96f_2455166thrust24THRUST_300001_SM_1000_NS12placeholders2_8E[1];
.global .align 1 .b8 _ZN41_INTERNAL_875de0d8_4_k_cu_ba79d96f_2455166thrust24THRUST_300001_SM_1000_NS12placeholders2_9E[1];
.global .align 1 .b8 _ZN41_INTERNAL_875de0d8_4_k_cu_ba79d96f_2455166thrust24THRUST_300001_SM_1000_NS12placeholders3_10E[1];
.global .align 1 .b8 _ZN41_INTERNAL_875de0d8_4_k_cu_ba79d96f_2455166thrust24THRUST_300001_SM_1000_NS3seqE[1];

.visible .entry _ZN3cub18CUB_300001_SM_10006detail11EmptyKernelIvEEvv()
{


	ret;

}


// ===== COMPILED SASS (sm_100) =====

	.target	sm_100

	.elftype	@"ET_EXEC"


//--------------------- .note.nv.tkinfo           --------------------------
	.section	.note.nv.tkinfo,"",@"SHT_NOTE"
	.sectionflags	@"SHF_NOTE_NV_TKINFO"
	.tkinfo
        /*0018*/ 	.word	0x00000002
        /*0030*/ 	.string	""
        /*0030*/ 	.string	"ptxas"
        /*0030*/ 	.string	"Cuda compilation tools, release 13.0, V13.0.88"
        /*0030*/ 	.string	"Build cuda_13.0.r13.0/compiler.36424714_0"
        /*0030*/ 	.string	"-arch sm_100 -m 64 "



//--------------------- .note.nv.cuinfo           --------------------------
	.section	.note.nv.cuinfo,"",@"SHT_NOTE"
	.sectionflags	@"SHF_NOTE_NV_CUINFO"
        /*0018*/ 	.short	0x0002
        /*001a*/ 	.short	0x0064
        /*001c*/ 	.short	0x0082
	.zero		2


//--------------------- .nv.info                  --------------------------
	.section	.nv.info,"",@"SHT_CUDA_INFO"
	.align	4


	//----- nvinfo : EIATTR_REGCOUNT
	.align		4
        /*0000*/ 	.byte	0x04, 0x2f
        /*0002*/ 	.short	(.L_44 - .L_43)
	.align		4
.L_43:
        /*0004*/ 	.word	index@(_ZN3cub18CUB_300001_SM_10006detail11EmptyKernelIvEEvv)
        /*0008*/ 	.word	0x00000004


	//----- nvinfo : EIATTR_FRAME_SIZE
	.align		4
.L_44:
        /*000c*/ 	.byte	0x04, 0x11
        /*000e*/ 	.short	(.L_46 - .L_45)
	.align		4
.L_45:
        /*0010*/ 	.word	index@(_ZN3cub18CUB_300001_SM_10006detail11EmptyKernelIvEEvv)
        /*0014*/ 	.word	0x00000000


	//----- nvinfo : EIATTR_MIN_STACK_SIZE
	.align		4
.L_46:
        /*0018*/ 	.byte	0x04, 0x12
        /*001a*/ 	.short	(.L_48 - .L_47)
	.align		4
.L_47:
        /*001c*/ 	.word	index@(_ZN3cub18CUB_300001_SM_10006detail11EmptyKernelIvEEvv)
        /*0020*/ 	.word	0x00000000
.L_48:


//--------------------- .nv.compat                --------------------------
	.section	.nv.compat,"",@"SHT_CUDA_COMPAT_INFO"
	.align	4
        /*0000*/ 	.byte	0x02, 0x09, 0x00, 0x00, 0x02, 0x02, 0x01, 0x00, 0x02, 0x05, 0x05, 0x00, 0x03, 0x07, 0x01, 0x01
        /*0010*/ 	.byte	0x02, 0x03, 0x00, 0x00, 0x02, 0x06, 0x01, 0x00, 0x04, 0x0b, 0x08, 0x00, 0x09, 0x00, 0x00, 0x00
        /*0020*/ 	.byte	0x00, 0x00, 0x00, 0x00


//--------------------- .nv.info._ZN3cub18CUB_300001_SM_10006detail11EmptyKernelIvEEvv --------------------------
	.section	.nv.info._ZN3cub18CUB_300001_SM_10006detail11EmptyKernelIvEEvv,"",@"SHT_CUDA_INFO"
	.sectionflags	@""
	.align	4


	//----- nvinfo : EIATTR_CUDA_API_VERSION
	.align		4
        /*0000*/ 	.byte	0x04, 0x37
        /*0002*/ 	.short	(.L_50 - .L_49)
.L_49:
        /*0004*/ 	.word	0x00000082


	//----- nvinfo : EIATTR_SPARSE_MMA_MASK
	.align		4
.L_50:
        /*0008*/ 	.byte	0x03, 0x50
        /*000a*/ 	.short	0x0000


	//----- nvinfo : EIATTR_MAXREG_COUNT
	.align		4
        /*000c*/ 	.byte	0x03, 0x1b
        /*000e*/ 	.short	0x00ff


	//----- nvinfo : EIATTR_MERCURY_ISA_VERSION
	.align		4
        /*0010*/ 	.byte	0x03, 0x5f
        /*0012*/ 	.short	0x0101


	//----- nvinfo : EIATTR_VRC_CTA_INIT_COUNT
	.align		4
        /*0014*/ 	.byte	0x02, 0x4a
	.zero		1
	.zero		1


	//----- nvinfo : EIATTR_EXIT_INSTR_OFFSETS
	.align		4
        /*0018*/ 	.byte	0x04, 0x1c
        /*001a*/ 	.short	(.L_52 - .L_51)


	//   ....[0]....
.L_51:
        /*001c*/ 	.word	0x00000010


	//----- nvinfo : EIATTR_SW_WAR
	.align		4
.L_52:
        /*0020*/ 	.byte	0x04, 0x36
        /*0022*/ 	.short	(.L_54 - .L_53)
.L_53:
        /*0024*/ 	.word	0x00000008
.L_54:


//--------------------- .nv.callgraph             --------------------------
	.section	.nv.callgraph,"",@"SHT_CUDA_CALLGRAPH"
	.align	4
	.sectionentsize	8
	.align		4
        /*0000*/ 	.word	0x00000000
	.align		4
        /*0004*/ 	.word	0xffffffff
	.align		4
        /*0008*/ 	.word	0x00000000
	.align		4
        /*000c*/ 	.word	0xfffffffe
	.align		4
        /*0010*/ 	.word	0x00000000
	.align		4
        /*0014*/ 	.word	0xfffffffd
	.align		4
        /*0018*/ 	.word	0x00000000
	.align		4
        /*001c*/ 	.word	0xfffffffc


//--------------------- .nv.constant4             --------------------------
	.section	.nv.constant4,"a",@progbits
	.align	8
	.align		8
.nv.constant4:
        /*0000*/ 	.dword	_ZN41_INTERNAL_875de0d8_4_k_cu_ba79d96f_2458484cuda3std3__45__cpo5beginE
	.align		8
        /*0008*/ 	.dword	_ZN41_INTERNAL_875de0d8_4_k_cu_ba79d96f_2458484cuda3std3__45__cpo3endE
	.align		8
        /*0010*/ 	.dword	_ZN41_INTERNAL_875de0d8_4_k_cu_ba79d96f_2458484cuda3std3__45__cpo6cbeginE
	.align		8
        /*0018*/ 	.dword	_ZN41_INTERNAL_875de0d8_4_k_cu_ba79d96f_2458484cuda3std3__45__cpo4cendE
	.align		8
        /*0020*/ 	.dword	_ZN41_INTERNAL_875de0d8_4_k_cu_ba79d96f_2458484cuda3std3__45__cpo6rbeginE
	.align		8
        /*0028*/ 	.dword	_ZN41_INTERNAL_875de0d8_4_k_cu_ba79d96f_2458484cuda3std3__45__cpo4rendE
	.align		8
        /*0030*/ 	.dword	_ZN41_INTERNAL_875de0d8_4_k_cu_ba79d96f_2458484cuda3std3__45__cpo7crbeginE
	.align		8
        /*0038*/ 	.dword	_ZN41_INTERNAL_875de0d8_4_k_cu_ba79d96f_2458484cuda3std3__45__cpo5crendE
	.align		8
        /*0040*/ 	.dword	_ZN41_INTERNAL_875de0d8_4_k_cu_ba79d96f_2458484cuda3std3__443_GLOBAL__N__875de0d8_4_k_cu_ba79d96f_2458486ignoreE
	.align		8
        /*0048*/ 	.dword	_ZN41_INTERNAL_875de0d8_4_k_cu_ba79d96f_2458484cuda3std3__419piecewise_constructE
	.align		8
        /*0050*/ 	.dword	_ZN41_INTERNAL_875de0d8_4_k_cu_ba79d96f_2458484cuda3std3__48in_placeE
	.align		8
        /*0058*/ 	.dword	_ZN41_INTERNAL_875de0d8_4_k_cu_ba79d96f_2458484cuda3std3__420unreachable_sentinelE
	.align		8
        /*0060*/ 	.dword	_ZN41_INTERNAL_875de0d8_4_k_cu_ba79d96f_2458484cuda3std3__47nulloptE
	.align		8
        /*0068*/ 	.dword	_ZN41_INTERNAL_875de0d8_4_k_cu_ba79d96f_2458484cuda3std3__48unexpectE
	.align		8
        /*0070*/ 	.dword	_ZN41_INTERNAL_875de0d8_4_k_cu_ba79d96f_2458484cuda3std6ranges3__45__cpo4swapE
	.align		8
        /*0078*/ 	.dword	_ZN41_INTERNAL_875de0d8_4_k_cu_ba79d96f_2458484cuda3std6ranges3__45__cpo9iter_moveE
	.align		8
        /*0080*/ 	.dword	_ZN41_INTERNAL_875de0d8_4_k_cu_ba79d96f_2458484cuda3std6ranges3__45__cpo5beginE
	.align		8
        /*0088*/ 	.dword	_ZN41_INTERNAL_875de0d8_4_k_cu_ba79d96f_2458484cuda3std6ranges3__45__cpo3endE
	.align		8
        /*0090*/ 	.dword	_ZN41_INTERNAL_875de0d8_4_k_cu_ba79d96f_2458484cuda3std6ranges3__45__cpo6cbeginE
	.align		8
        /*0098*/ 	.dword	_ZN41_INTERNAL_875de0d8_4_k_cu_ba79d96f_2458484cuda3std6ranges3__45__cpo4cendE
	.align		8
        /*00a0*/ 	.dword	_ZN41_INTERNAL_875de0d8_4_k_cu_ba79d96f_2458484cuda3std6ranges3__45__cpo7advanceE
	.align		8
        /*00a8*/ 	.dword	_ZN41_INTERNAL_875de0d8_4_k_cu_ba79d96f_2458484cuda3std6ranges3__45__cpo9iter_swapE
	.align		8
        /*00b0*/ 	.dword	_ZN41_INTERNAL_875de0d8_4_k_cu_ba79d96f_2458484cuda3std6ranges3__45__cpo4nextE
	.align		8
        /*00b8*/ 	.dword	_ZN41_INTERNAL_875de0d8_4_k_cu_ba79d96f_2458484cuda3std6ranges3__45__cpo4prevE
	.align		8
        /*00c0*/ 	.dword	_ZN41_INTERNAL_875de0d8_4_k_cu_ba79d96f_2458484cuda3std6ranges3__45__cpo4dataE
	.align		8
        /*00c8*/ 	.dword	_ZN41_INTERNAL_875de0d8_4_k_cu_ba79d96f_2458484cuda3std6ranges3__45__cpo5cdataE
	.align		8
        /*00d0*/ 	.dword	_ZN41_INTERNAL_875de0d8_4_k_cu_ba79d96f_2458484cuda3std6ranges3__45__cpo4sizeE
	.align		8
        /*00d8*/ 	.dword	_ZN41_INTERNAL_875de0d8_4_k_cu_ba79d96f_2458484cuda3std6ranges3__45__cpo5ssizeE
	.align		8
        /*00e0*/ 	.dword	_ZN41_INTERNAL_875de0d8_4_k_cu_ba79d96f_2458484cuda3std6ranges3__45__cpo8distanceE
	.align		8
        /*00e8*/ 	.dword	_ZN41_INTERNAL_875de0d8_4_k_cu_ba79d96f_2458486thrust24THRUST_300001_SM_1000_NS8cuda_cub3parE
	.align		8
        /*00f0*/ 	.dword	_ZN41_INTERNAL_875de0d8_4_k_cu_ba79d96f_2458486thrust24THRUST_300001_SM_1000_NS8cuda_cub10par_nosyncE
	.align		8
        /*00f8*/ 	.dword	_ZN41_INTERNAL_875de0d8_4_k_cu_ba79d96f_2458486thrust24THRUST_300001_SM_1000_NS6system6detail10sequential3seqE
	.align		8
        /*0100*/ 	.dword	_ZN41_INTERNAL_875de0d8_4_k_cu_ba79d96f_2458486thrust24THRUST_300001_SM_1000_NS12placeholders2_1E
	.align		8
        /*0108*/ 	.dword	_ZN41_INTERNAL_875de0d8_4_k_cu_ba79d96f_2458486thrust24THRUST_300001_SM_1000_NS12placeholders2_2E
	.align		8
        /*0110*/ 	.dword	_ZN41_INTERNAL_875de0d8_4_k_cu_ba79d96f_2458486thrust24THRUST_300001_SM_1000_NS12placeholders2_3E
	.align		8
        /*0118*/ 	.dword	_ZN41_INTERNAL_875de0d8_4_k_cu_ba79d96f_2458486thrust24THRUST_300001_SM_1000_NS12placeholders2_4E
	.align		8
        /*0120*/ 	.dword	_ZN41_INTERNAL_875de0d8_4_k_cu_ba79d96f_2458486thrust24THRUST_300001_SM_1000_NS12placeholders2_5E
	.align		8
        /*0128*/ 	.dword	_ZN41_INTERNAL_875de0d8_4_k_cu_ba79d96f_2458486thrust24THRUST_300001_SM_1000_NS12placeholders2_6E
	.align		8
        /*0130*/ 	.dword	_ZN41_INTERNAL_875de0d8_4_k_cu_ba79d96f_2458486thrust24THRUST_300001_SM_1000_NS12placeholders2_7E
	.align		8
        /*0138*/ 	.dword	_ZN41_INTERNAL_875de0d8_4_k_cu_ba79d96f_2458486thrust24THRUST_300001_SM_1000_NS12placeholders2_8E
	.align		8
        /*0140*/ 	.dword	_ZN41_INTERNAL_875de0d8_4_k_cu_ba79d96f_2458486thrust24THRUST_300001_SM_1000_NS12placeholders2_9E
	.align		8
        /*0148*/ 	.dword	_ZN41_INTERNAL_875de0d8_4_k_cu_ba79d96f_2458486thrust24THRUST_300001_SM_1000_NS12placeholders3_10E
	.align		8
        /*0150*/ 	.dword	_ZN41_INTERNAL_875de0d8_4_k_cu_ba79d96f_2458486thrust24THRUST_300001_SM_1000_NS3seqE


//--------------------- .text._ZN3cub18CUB_300001_SM_10006detail11EmptyKernelIvEEvv --------------------------
	.section	.text._ZN3cub18CUB_300001_SM_10006detail11EmptyKernelIvEEvv,"ax",@progbits
	.align	128
        .global         _ZN3cub18CUB_300001_SM_10006detail11EmptyKernelIvEEvv
        .type           _ZN3cub18CUB_300001_SM_10006detail11EmptyKernelIvEEvv,@function
        .size           _ZN3cub18CUB_300001_SM_10006detail11EmptyKernelIvEEvv,(.L_x_1 - _ZN3cub18CUB_300001_SM_10006detail11EmptyKernelIvEEvv)
        .other          _ZN3cub18CUB_300001_SM_10006detail11EmptyKernelIvEEvv,@"STO_CUDA_ENTRY STV_DEFAULT"
_ZN3cub18CUB_300001_SM_10006detail11EmptyKernelIvEEvv:
.text._ZN3cub18CUB_300001_SM_10006detail11EmptyKernelIvEEvv:
[----:B------:R-:W-:Y:S01]  /*0000*/  LDC R1, c[0x0][0x37c] ;  /* 0x0000df00ff017b82 */ /* 0x000fe20000000800 */
[----:B------:R-:W-:Y:S05]  /*0010*/  EXIT ;  /* 0x000000000000794d */ /* 0x000fea0003800000 */
.L_x_0:
[----:B------:R-:W-:-:S00]  /*0020*/  BRA `(.L_x_0) ;  /* 0xfffffffc00fc7947 */ /* 0x000fc0000383ffff */
[----:B------:R-:W-:-:S00]  /*0030*/  NOP ;  /* 0x0000000000007918 */ /* 0x000fc00000000000 */
        /* <DEDUP_REMOVED lines=12> */
.L_x_1:


//--------------------- .nv.shared.reserved.0     --------------------------
	.section	.nv.shared.reserved.0,"aw",@nobits
	.weak		__nv_reservedSMEM_offset_0_alias
	.size		__nv_reservedSMEM_offset_0_alias, 0, 64
	.other		__nv_reservedSMEM_offset_0_alias,@"STO_CUDA_RESERVED_SHARED STV_DEFAULT"
__nv_reservedSMEM_offset_0_alias:
	.zero		0
	.zero		64


//--------------------- .nv.global                --------------------------
	.section	.nv.global,"aw",@nobits
.nv.global:
	.type		_ZN41_INTERNAL_875de0d8_4_k_cu_ba79d96f_2458486thrust24THRUST_300001_SM_1000_NS3seqE,@object
	.size		_ZN41_INTERNAL_875de0d8_4_k_cu_ba79d96f_2458486thrust24THRUST_300001_SM_1000_NS3seqE,(_ZN41_INTERNAL_875de0d8_4_k_cu_ba79d96f_2458484cuda3std3__48in_placeE - _ZN41_INTERNAL_875de0d8_4_k_cu_ba79d96f_2458486thrust24THRUST_300001_SM_1000_NS3seqE)
_ZN41_INTERNAL_875de0d8_4_k_cu_ba79d96f_2458486thrust24THRUST_300001_SM_1000_NS3seqE:
	.zero		1
	.type		_ZN41_INTERNAL_875de0d8_4_k_cu_ba79d96f_2458484cuda3std3__48in_placeE,@object
	.size		_ZN41_INTERNAL_875de0d8_4_k_cu_ba79d96f_2458484cuda3std3__48in_placeE,(_ZN41_INTERNAL_875de0d8_4_k_cu_ba79d96f_2458484cuda3std6ranges3__45__cpo4sizeE - _ZN41_INTERNAL_875de0d8_4_k_cu_ba79d96f_2458484cuda3std3__48in_placeE)
_ZN41_INTERNAL_875de0d8_4_k_cu_ba79d96f_2458484cuda3std3__48in_placeE:
	.zero		1
	.type		_ZN41_INTERNAL_875de0d8_4_k_cu_ba79d96f_2458484cuda3std6ranges3__45__cpo4sizeE,@object
	.size		_ZN41_INTERNAL_875de0d8_4_k_cu_ba79d96f_2458484cuda3std6ranges3__45__cpo4sizeE,(_ZN41_INTERNAL_875de0d8_4_k_cu_ba79d96f_2458486thrust24THRUST_300001_SM_1000_NS12placeholders2_3E - _ZN41_INTERNAL_875de0d8_4_k_cu_ba79d96f_2458484cuda3std6ranges3__45__cpo4sizeE)
_ZN41_INTERNAL_875de0d8_4_k_cu_ba79d96f_2458484cuda3std6ranges3__45__cpo4sizeE:
	.zero		1
	.type		_ZN41_INTERNAL_875de0d8_4_k_cu_ba79d96f_2458486thrust24THRUST_300001_SM_1000_NS12placeholders2_3E,@object
	.size		_ZN41_INTERNAL_875de0d8_4_k_cu_ba79d96f_2458486thrust24THRUST_300001_SM_1000_NS12placeholders2_3E,(_ZN41_INTERNAL_875de0d8_4_k_cu_ba79d96f_2458484cuda3std3__45__cpo6cbeginE - _ZN41_INTERNAL_875de0d8_4_k_cu_ba79d96f_2458486thrust24THRUST_300001_SM_1000_NS12placeholders2_3E)
_ZN41_INTERNAL_875de0d8_4_k_cu_ba79d96f_2458486thrust24THRUST_300001_SM_1000_NS12placeholders2_3E:
	.zero		1
	.type		_ZN41_INTERNAL_875de0d8_4_k_cu_ba79d96f_2458484cuda3std3__45__cpo6cbeginE,@object
	.size		_ZN41_INTERNAL_875de0d8_4_k_cu_ba79d96f_2458484cuda3std3__45__cpo6cbeginE,(_ZN41_INTERNAL_875de0d8_4_k_cu_ba79d96f_2458484cuda3std6ranges3__45__cpo6cbeginE - _ZN41_INTERNAL_875de0d8_4_k_cu_ba79d96f_2458484cuda3std3__45__cpo6cbeginE)
_ZN41_INTERNAL_875de0d8_4_k_cu_ba79d96f_2458484cuda3std3__45__cpo6cbeginE:
	.zero		1
	.type		_ZN41_INTERNAL_875de0d8_4_k_cu_ba79d96f_2458484cuda3std6ranges3__45__cpo6cbeginE,@object
	.size		_ZN41_INTERNAL_875de0d8_4_k_cu_ba79d96f_2458484cuda3std6ranges3__45__cpo6cbeginE,(_ZN41_INTERNAL_875de0d8_4_k_cu_ba79d96f_2458486thrust24THRUST_300001_SM_1000_NS12placeholders2_7E - _ZN41_INTERNAL_875de0d8_4_k_cu_ba79d96f_2458484cuda3std6ranges3__45__cpo6cbeginE)
_ZN41_INTERNAL_875de0d8_4_k_cu_ba79d96f_2458484cuda3std6ranges3__45__cpo6cbeginE:
	.zero		1
	.type		_ZN41_INTERNAL_875de0d8_4_k_cu_ba79d96f_2458486thrust24THRUST_300001_SM_1000_NS12placeholders2_7E,@object
	.size		_ZN41_INTERNAL_875de0d8_4_k_cu_ba79d96f_2458486thrust24THRUST_300001_SM_1000_NS12placeholders2_7E,(_ZN41_INTERNAL_875de0d8_4_k_cu_ba79d96f_2458484cuda3std3__45__cpo7crbeginE - _ZN41_INTERNAL_875de0d8_4_k_cu_ba79d96f_2458486thrust24THRUST_300001_SM_1000_NS12placeholders2_7E)
_ZN41_INTERNAL_875de0d8_4_k_cu_ba79d96f_2458486thrust24THRUST_300001_SM_1000_NS12placeholders2_7E:
	.zero		1
	.type		_ZN41_INTERNAL_875de0d8_4_k_cu_ba79d96f_2458484cuda3std3__45__cpo7crbeginE,@object
	.size		_ZN41_INTERNAL_875de0d8_4_k_cu_ba79d96f_2458484cuda3std3__45__cpo7crbeginE,(_ZN41_INTERNAL_875de0d8_4_k_cu_ba79d96f_2458484cuda3std6ranges3__45__cpo4nextE - _ZN41_INTERNAL_875de0d8_4_k_cu_ba79d96f_2458484cuda3std3__45__cpo7crbeginE)
_ZN41_INTERNAL_875de0d8_4_k_cu_ba79d96f_2458484cuda3std3__45__cpo7crbeginE:
	.zero		1
	.type		_ZN41_INTERNAL_875de0d8_4_k_cu_ba79d96f_2458484cuda3std6ranges3__45__cpo4nextE,@object
	.size		_ZN41_INTERNAL_875de0d8_4_k_cu_ba79d96f_2458484cuda3std6ranges3__45__cpo4nextE,(_ZN41_INTERNAL_875de0d8_4_k_cu_ba79d96f_2458484cuda3std6ranges3__45__cpo4swapE - _ZN41_INTERNAL_875de0d8_4_k_cu_ba79d96f_2458484cuda3std6ranges3__45__cpo4nextE)
_ZN41_INTERNAL_875de0d8_4_k_cu_ba79d96f_2458484cuda3std6ranges3__45__cpo4nextE:
	.zero		1
	.type		_ZN41_INTERNAL_875de0d8_4_k_cu_ba79d96f_2458484cuda3std6ranges3__45__cpo4swapE,@object
	.size		_ZN41_INTERNAL_875de0d8_4_k_cu_ba79d96f_2458484cuda3std6ranges3__45__cpo4swapE,(_ZN41_INTERNAL_875de0d8_4_k_cu_ba79d96f_2458486thrust24THRUST_300001_SM_1000_NS8cuda_cub10par_nosyncE - _ZN41_INTERNAL_875de0d8_4_k_cu_ba79d96f_2458484cuda3std6ranges3__45__cpo4swapE)
_ZN41_INTERNAL_875de0d8_4_k_cu_ba79d96f_2458484cuda3std6ranges3__45__cpo4swapE:
	.zero		1
	.type		_ZN41_INTERNAL_875de0d8_4_k_cu_ba79d96f_2458486thrust24THRUST_300001_SM_1000_NS8cuda_cub10par_nosyncE,@object
	.size		_ZN41_INTERNAL_875de0d8_4_k_cu_ba79d96f_2458486thrust24THRUST_300001_SM_1000_NS8cuda_cub10par_nosyncE,(_ZN41_INTERNAL_875de0d8_4_k_cu_ba79d96f_2458486thrust24THRUST_300001_SM_1000_NS12placeholders2_9E - _ZN41_INTERNAL_875de0d8_4_k_cu_ba79d96f_2458486thrust24THRUST_300001_SM_1000_NS8cuda_cub10par_nosyncE)
_ZN41_INTERNAL_875de0d8_4_k_cu_ba79d96f_2458486thrust24THRUST_300001_SM_1000_NS8cuda_cub10par_nosyncE:
	.zero		1
	.type		_ZN41_INTERNAL_875de0d8_4_k_cu_ba79d96f_2458486thrust24THRUST_300001_SM_1000_NS12placeholders2_9E,@object
	.size		_ZN41_INTERNAL_875de0d8_4_k_cu_ba79d96f_2458486thrust24THRUST_300001_SM_1000_NS12placeholders2_9E,(_ZN41_INTERNAL_875de0d8_4_k_cu_ba79d96f_2458484cuda3std3__443_GLOBAL__N__875de0d8_4_k_cu_ba79d96f_2458486ignoreE - _ZN41_INTERNAL_875de0d8_4_k_cu_ba79d96f_2458486thrust24THRUST_300001_SM_1000_NS12placeholders2_9E)
_ZN41_INTERNAL_875de0d8_4_k_cu_ba79d96f_2458486thrust24THRUST_300001_SM_1000_NS12placeholders2_9E:
	.zero		1
	.type		_ZN41_INTERNAL_875de0d8_4_k_cu_ba79d96f_2458484cuda3std3__443_GLOBAL__N__875de0d8_4_k_cu_ba79d96f_2458486ignoreE,@object
	.size		_ZN41_INTERNAL_875de0d8_4_k_cu_ba79d96f_2458484cuda3std3__443_GLOBAL__N__875de0d8_4_k_cu_ba79d96f_2458486ignoreE,(_ZN41_INTERNAL_875de0d8_4_k_cu_ba79d96f_2458484cuda3std6ranges3__45__cpo4dataE - _ZN41_INTERNAL_875de0d8_4_k_cu_ba79d96f_2458484cuda3std3__443_GLOBAL__N__875de0d8_4_k_cu_ba79d96f_2458486ignoreE)
_ZN41_INTERNAL_875de0d8_4_k_cu_ba79d96f_2458484cuda3std3__443_GLOBAL__N__875de0d8_4_k_cu_ba79d96f_2458486ignoreE:
	.zero		1
	.type		_ZN41_INTERNAL_875de0d8_4_k_cu_ba79d96f_2458484cuda3std6ranges3__45__cpo4dataE,@object
	.size		_ZN41_INTERNAL_875de0d8_4_k_cu_ba79d96f_2458484cuda3std6ranges3__45__cpo4dataE,(_ZN41_INTERNAL_875de0d8_4_k_cu_ba79d96f_2458486thrust24THRUST_300001_SM_1000_NS12placeholders2_1E - _ZN41_INTERNAL_875de0d8_4_k_cu_ba79d96f_2458484cuda3std6ranges3__45__cpo4dataE)
_ZN41_INTERNAL_875de0d8_4_k_cu_ba79d96f_2458484cuda3std6ranges3__45__cpo4dataE:
	.zero		1
	.type		_ZN41_INTERNAL_875de0d8_4_k_cu_ba79d96f_2458486thrust24THRUST_300001_SM_1000_NS12placeholders2_1E,@object
	.size		_ZN41_INTERNAL_875de0d8_4_k_cu_ba79d96f_2458486thrust24THRUST_300001_SM_1000_NS12placeholders2_1E,(_ZN41_INTERNAL_875de0d8_4_k_cu_ba79d96f_2458484cuda3std3__45__cpo5beginE - _ZN41_INTERNAL_875de0d8_4_k_cu_ba79d96f_2458486thrust24THRUST_300001_SM_1000_NS12placeholders2_1E)
_ZN41_INTERNAL_875de0d8_4_k_cu_ba79d96f_2458486thrust24THRUST_300001_SM_1000_NS12placeholders2_1E:
	.zero		1
	.type		_ZN41_INTERNAL_875de0d8_4_k_cu_ba79d96f_2458484cuda3std3__45__cpo5beginE,@object
	.size		_ZN41_INTERNAL_875de0d8_4_k_cu_ba79d96f_2458484cuda3std3__45__cpo5beginE,(_ZN41_INTERNAL_875de0d8_4_k_cu_ba79d96f_2458484cuda3std6ranges3__45__cpo5beginE - _ZN41_INTERNAL_875de0d8_4_k_cu_ba79d96f_2458484cuda3std3__45__cpo5beginE)
_ZN41_INTERNAL_875de0d8_4_k_cu_ba79d96f_2458484cuda3std3__45__cpo5beginE:
	.zero		1
	.type		_ZN41_INTERNAL_875de0d8_4_k_cu_ba79d96f_2458484cuda3std6ranges3__45__cpo5beginE,@object
	.size		_ZN41_INTERNAL_875de0d8_4_k_cu_ba79d96f_2458484cuda3std6ranges3__45__cpo5beginE,(_ZN41_INTERNAL_875de0d8_4_k_cu_ba79d96f_2458486thrust24THRUST_300001_SM_1000_NS12placeholders2_5E - _ZN41_INTERNAL_875de0d8_4_k_cu_ba79d96f_2458484cuda3std6ranges3__45__cpo5beginE)
_ZN41_INTERNAL_875de0d8_4_k_cu_ba79d96f_2458484cuda3std6ranges3__45__cpo5beginE:
	.zero		1
	.type		_ZN41_INTERNAL_875de0d8_4_k_cu_ba79d96f_2458486thrust24THRUST_300001_SM_1000_NS12placeholders2_5E,@object
	.size		_ZN41_INTERNAL_875de0d8_4_k_cu_ba79d96f_2458486thrust24THRUST_300001_SM_1000_NS12placeholders2_5E,(_ZN41_INTERNAL_875de0d8_4_k_cu_ba79d96f_2458484cuda3std3__45__cpo6rbeginE - _ZN41_INTERNAL_875de0d8_4_k_cu_ba79d96f_2458486thrust24THRUST_300001_SM_1000_NS12placeholders2_5E)
_ZN41_INTERNAL_875de0d8_4_k_cu_ba79d96f_2458486thrust24THRUST_300001_SM_1000_NS12placeholders2_5E:
	.zero		1
	.type		_ZN41_INTERNAL_875de0d8_4_k_cu_ba79d96f_2458484cuda3std3__45__cpo6rbeginE,@object
	.size		_ZN41_INTERNAL_875de0d8_4_k_cu_ba79d96f_2458484cuda3std3__45__cpo6rbeginE,(_ZN41_INTERNAL_875de0d8_4_k_cu_ba79d96f_2458484cuda3std6ranges3__45__cpo7advanceE - _ZN41_INTERNAL_875de0d8_4_k_cu_ba79d96f_2458484cuda3std3__45__cpo6rbeginE)
_ZN41_INTERNAL_875de0d8_4_k_cu_ba79d96f_2458484cuda3std3__45__cpo6rbeginE:
	.zero		1
	.type		_ZN41_INTERNAL_875de0d8_4_k_cu_ba79d96f_2458484cuda3std6ranges3__45__cpo7advanceE,@object
	.size		_ZN41_INTERNAL_875de0d8_4_k_cu_ba79d96f_2458484cuda3std6ranges3__45__cpo7advanceE,(_ZN41_INTERNAL_875de0d8_4_k_cu_ba79d96f_2458484cuda3std3__47nulloptE - _ZN41_INTERNAL_875de0d8_4_k_cu_ba79d96f_2458484cuda3std6ranges3__45__cpo7advanceE)
_ZN41_INTERNAL_875de0d8_4_k_cu_ba79d96f_2458484cuda3std6ranges3__45__cpo7advanceE:
	.zero		1
	.type		_ZN41_INTERNAL_875de0d8_4_k_cu_ba79d96f_2458484cuda3std3__47nulloptE,@object
	.size		_ZN41_INTERNAL_875de0d8_4_k_cu_ba79d96f_2458484cuda3std3__47nulloptE,(_ZN41_INTERNAL_875de0d8_4_k_cu_ba79d96f_2458484cuda3std6ranges3__45__cpo8distanceE - _ZN41_INTERNAL_875de0d8_4_k_cu_ba79d96f_2458484cuda3std3__47nulloptE)
_ZN41_INTERNAL_875de0d8_4_k_cu_ba79d96f_2458484cuda3std3__47nulloptE:
	.zero		1
	.type		_ZN41_INTERNAL_875de0d8_4_k_cu_ba79d96f_2458484cuda3std6ranges3__45__cpo8distanceE,@object
	.size		_ZN41_INTERNAL_875de0d8_4_k_cu_ba79d96f_2458484cuda3std6ranges3__45__cpo8distanceE,(_ZN41_INTERNAL_875de0d8_4_k_cu_ba79d96f_2458486thrust24THRUST_300001_SM_1000_NS12placeholders3_10E - _ZN41_INTERNAL_875de0d8_4_k_cu_ba79d96f_2458484cuda3std6ranges3__45__cpo8distanceE)
_ZN41_INTERNAL_875de0d8_4_k_cu_ba79d96f_2458484cuda3std6ranges3__45__cpo8distanceE:
	.zero		1
	.type		_ZN41_INTERNAL_875de0d8_4_k_cu_ba79d96f_2458486thrust24THRUST_300001_SM_1000_NS12placeholders3_10E,@object
	.size		_ZN41_INTERNAL_875de0d8_4_k_cu_ba79d96f_2458486thrust24THRUST_300001_SM_1000_NS12placeholders3_10E,(_ZN41_INTERNAL_875de0d8_4_k_cu_ba79d96f_2458484cuda3std3__419piecewise_constructE - _ZN41_INTERNAL_875de0d8_4_k_cu_ba79d96f_2458486thrust24THRUST_300001_SM_1000_NS12placeholders3_10E)
_ZN41_INTERNAL_875de0d8_4_k_cu_ba79d96f_2458486thrust24THRUST_300001_SM_1000_NS12placeholders3_10E:
	.zero		1
	.type		_ZN41_INTERNAL_875de0d8_4_k_cu_ba79d96f_2458484cuda3std3__419piecewise_constructE,@object
	.size		_ZN41_INTERNAL_875de0d8_4_k_cu_ba79d96f_2458484cuda3std3__419piecewise_constructE,(_ZN41_INTERNAL_875de0d8_4_k_cu_ba79d96f_2458484cuda3std6ranges3__45__cpo5cdataE - _ZN41_INTERNAL_875de0d8_4_k_cu_ba79d96f_2458484cuda3std3__419piecewise_constructE)
_ZN41_INTERNAL_875de0d8_4_k_cu_ba79d96f_2458484cuda3std3__419piecewise_constructE:
	.zero		1
	.type		_ZN41_INTERNAL_875de0d8_4_k_cu_ba79d96f_2458484cuda3std6ranges3__45__cpo5cdataE,@object
	.size		_ZN41_INTERNAL_875de0d8_4_k_cu_ba79d96f_2458484cuda3std6ranges3__45__cpo5cdataE,(_ZN41_INTERNAL_875de0d8_4_k_cu_ba79d96f_2458486thrust24THRUST_300001_SM_1000_NS12placeholders2_2E - _ZN41_INTERNAL_875de0d8_4_k_cu_ba79d96f_2458484cuda3std6ranges3__45__cpo5cdataE)
_ZN41_INTERNAL_875de0d8_4_k_cu_ba79d96f_2458484cuda3std6ranges3__45__cpo5cdataE:
	.zero		1
	.type		_ZN41_INTERNAL_875de0d8_4_k_cu_ba79d96f_2458486thrust24THRUST_300001_SM_1000_NS12placeholders2_2E,@object
	.size		_ZN41_INTERNAL_875de0d8_4_k_cu_ba79d96f_2458486thrust24THRUST_300001_SM_1000_NS12placeholders2_2E,(_ZN41_INTERNAL_875de0d8_4_k_cu_ba79d96f_2458484cuda3std3__45__cpo3endE - _ZN41_INTERNAL_875de0d8_4_k_cu_ba79d96f_2458486thrust24THRUST_300001_SM_1000_NS12placeholders2_2E)
_ZN41_INTERNAL_875de0d8_4_k_cu_ba79d96f_2458486thrust24THRUST_300001_SM_1000_NS12placeholders2_2E:
	.zero		1
	.type		_ZN41_INTERNAL_875de0d8_4_k_cu_ba79d96f_2458484cuda3std3__45__cpo3endE,@object
	.size		_ZN41_INTERNAL_875de0d8_4_k_cu_ba79d96f_2458484cuda3std3__45__cpo3endE,(_ZN41_INTERNAL_875de0d8_4_k_cu_ba79d96f_2458484cuda3std6ranges3__45__cpo3endE - _ZN41_INTERNAL_875de0d8_4_k_cu_ba79d96f_2458484cuda3std3__45__cpo3endE)
_ZN41_INTERNAL_875de0d8_4_k_cu_ba79d96f_2458484cuda3std3__45__cpo3endE:
	.zero		1
	.type		_ZN41_INTERNAL_875de0d8_4_k_cu_ba79d96f_2458484cuda3std6ranges3__45__cpo3endE,@object
	.size		_ZN41_INTERNAL_875de0d8_4_k_cu_ba79d96f_2458484cuda3std6ranges3__45__cpo3endE,(_ZN41_INTERNAL_875de0d8_4_k_cu_ba79d96f_2458486thrust24THRUST_300001_SM_1000_NS12placeholders2_6E - _ZN41_INTERNAL_875de0d8_4_k_cu_ba79d96f_2458484cuda3std6ranges3__45__cpo3endE)
_ZN41_INTERNAL_875de0d8_4_k_cu_ba79d96f_2458484cuda3std6ranges3__45__cpo3endE:
	.zero		1
	.type		_ZN41_INTERNAL_875de0d8_4_k_cu_ba79d96f_2458486thrust24THRUST_300001_SM_1000_NS12placeholders2_6E,@object
	.size		_ZN41_INTERNAL_875de0d8_4_k_cu_ba79d96f_2458486thrust24THRUST_300001_SM_1000_NS12placeholders2_6E,(_ZN41_INTERNAL_875de0d8_4_k_cu_ba79d96f_2458484cuda3std3__45__cpo4rendE - _ZN41_INTERNAL_875de0d8_4_k_cu_ba79d96f_2458486thrust24THRUST_300001_SM_1000_NS12placeholders2_6E)
_ZN41_INTERNAL_875de0d8_4_k_cu_ba79d96f_2458486thrust24THRUST_300001_SM_1000_NS12placeholders2_6E:
	.zero		1
	.type		_ZN41_INTERNAL_875de0d8_4_k_cu_ba79d96f_2458484cuda3std3__45__cpo4rendE,@object
	.size		_ZN41_INTERNAL_875de0d8_4_k_cu_ba79d96f_2458484cuda3std3__45__cpo4rendE,(_ZN41_INTERNAL_875de0d8_4_k_cu_ba79d96f_2458484cuda3std6ranges3__45__cpo9iter_swapE - _ZN41_INTERNAL_875de0d8_4_k_cu_ba79d96f_2458484cuda3std3__45__cpo4rendE)
_ZN41_INTERNAL_875de0d8_4_k_cu_ba79d96f_2458484cuda3std3__45__cpo4rendE:
	.zero		1
	.type		_ZN41_INTERNAL_875de0d8_4_k_cu_ba79d96f_2458484cuda3std6ranges3__45__cpo9iter_swapE,@object
	.size		_ZN41_INTERNAL_875de0d8_4_k_cu_ba79d96f_2458484cuda3std6ranges3__45__cpo9iter_swapE,(_ZN41_INTERNAL_875de0d8_4_k_cu_ba79d96f_2458484cuda3std3__48unexpectE - _ZN41_INTERNAL_875de0d8_4_k_cu_ba79d96f_2458484cuda3std6ranges3__45__cpo9iter_swapE)
_ZN41_INTERNAL_875de0d8_4_k_cu_ba79d96f_2458484cuda3std6ranges3__45__cpo9iter_swapE:
	.zero		1
	.type		_ZN41_INTERNAL_875de0d8_4_k_cu_ba79d96f_2458484cuda3std3__48unexpectE,@object
	.size		_ZN41_INTERNAL_875de0d8_4_k_cu_ba79d96f_2458484cuda3std3__48unexpectE,(_ZN41_INTERNAL_875de0d8_4_k_cu_ba79d96f_2458486thrust24THRUST_300001_SM_1000_NS8cuda_cub3parE - _ZN41_INTERNAL_875de0d8_4_k_cu_ba79d96f_2458484cuda3std3__48unexpectE)
_ZN41_INTERNAL_875de0d8_4_k_cu_ba79d96f_2458484cuda3std3__48unexpectE:
	.zero		1
	.type		_ZN41_INTERNAL_875de0d8_4_k_cu_ba79d96f_2458486thrust24THRUST_300001_SM_1000_NS8cuda_cub3parE,@object
	.size		_ZN41_INTERNAL_875de0d8_4_k_cu_ba79d96f_2458486thrust24THRUST_300001_SM_1000_NS8cuda_cub3parE,(_ZN41_INTERNAL_875de0d8_4_k_cu_ba79d96f_2458486thrust24THRUST_300001_SM_1000_NS12placeholders2_4E - _ZN41_INTERNAL_875de0d8_4_k_cu_ba79d96f_2458486thrust24THRUST_300001_SM_1000_NS8cuda_cub3parE)
_ZN41_INTERNAL_875de0d8_4_k_cu_ba79d96f_2458486thrust24THRUST_300001_SM_1000_NS8cuda_cub3parE:
	.zero		1
	.type		_ZN41_INTERNAL_875de0d8_4_k_cu_ba79d96f_2458486thrust24THRUST_300001_SM_1000_NS12placeholders2_4E,@object
	.size		_ZN41_INTERNAL_875de0d8_4_k_cu_ba79d96f_2458486thrust24THRUST_300001_SM_1000_NS12placeholders2_4E,(_ZN41_INTERNAL_875de0d8_4_k_cu_ba79d96f_2458484cuda3std3__45__cpo4cendE - _ZN41_INTERNAL_875de0d8_4_k_cu_ba79d96f_2458486thrust24THRUST_300001_SM_1000_NS12placeholders2_4E)
_ZN41_INTERNAL_875de0d8_4_k_cu_ba79d96f_2458486thrust24THRUST_300001_SM_1000_NS12placeholders2_4E:
	.zero		1
	.type		_ZN41_INTERNAL_875de0d8_4_k_cu_ba79d96f_2458484cuda3std3__45__cpo4cendE,@object
	.size		_ZN41_INTERNAL_875de0d8_4_k_cu_ba79d96f_2458484cuda3std3__45__cpo4cendE,(_ZN41_INTERNAL_875de0d8_4_k_cu_ba79d96f_2458484cuda3std6ranges3__45__cpo4cendE - _ZN41_INTERNAL_875de0d8_4_k_cu_ba79d96f_2458484cuda3std3__45__cpo4cendE)
_ZN41_INTERNAL_875de0d8_4_k_cu_ba79d96f_2458484cuda3std3__45__cpo4cendE:
	.zero		1
	.type		_ZN41_INTERNAL_875de0d8_4_k_cu_ba79d96f_2458484cuda3std6ranges3__45__cpo4cendE,@object
	.size		_ZN41_INTERNAL_875de0d8_4_k_cu_ba79d96f_2458484cuda3std6ranges3__45__cpo4cendE,(_ZN41_INTERNAL_875de0d8_4_k_cu_ba79d96f_2458484cuda3std3__420unreachable_sentinelE - _ZN41_INTERNAL_875de0d8_4_k_cu_ba79d96f_2458484cuda3std6ranges3__45__cpo4cendE)
_ZN41_INTERNAL_875de0d8_4_k_cu_ba79d96f_2458484cuda3std6ranges3__45__cpo4cendE:
	.zero		1
	.type		_ZN41_INTERNAL_875de0d8_4_k_cu_ba79d96f_2458484cuda3std3__420unreachable_sentinelE,@object
	.size		_ZN41_INTERNAL_875de0d8_4_k_cu_ba79d96f_2458484cuda3std3__420unreachable_sentinelE,(_ZN41_INTERNAL_875de0d8_4_k_cu_ba79d96f_2458484cuda3std6ranges3__45__cpo5ssizeE - _ZN41_INTERNAL_875de0d8_4_k_cu_ba79d96f_2458484cuda3std3__420unreachable_sentinelE)
_ZN41_INTERNAL_875de0d8_4_k_cu_ba79d96f_2458484cuda3std3__420unreachable_sentinelE:
	.zero		1
	.type		_ZN41_INTERNAL_875de0d8_4_k_cu_ba79d96f_2458484cuda3std6ranges3__45__cpo5ssizeE,@object
	.size		_ZN41_INTERNAL_875de0d8_4_k_cu_ba79d96f_2458484cuda3std6ranges3__45__cpo5ssizeE,(_ZN41_INTERNAL_875de0d8_4_k_cu_ba79d96f_2458486thrust24THRUST_300001_SM_1000_NS12placeholders2_8E - _ZN41_INTERNAL_875de0d8_4_k_cu_ba79d96f_2458484cuda3std6ranges3__45__cpo5ssizeE)
_ZN41_INTERNAL_875de0d8_4_k_cu_ba79d96f_2458484cuda3std6ranges3__45__cpo5ssizeE:
	.zero		1
	.type		_ZN41_INTERNAL_875de0d8_4_k_cu_ba79d96f_2458486thrust24THRUST_300001_SM_1000_NS12placeholders2_8E,@object
	.size		_ZN41_INTERNAL_875de0d8_4_k_cu_ba79d96f_2458486thrust24THRUST_300001_SM_1000_NS12placeholders2_8E,(_ZN41_INTERNAL_875de0d8_4_k_cu_ba79d96f_2458484cuda3std3__45__cpo5crendE - _ZN41_INTERNAL_875de0d8_4_k_cu_ba79d96f_2458486thrust24THRUST_300001_SM_1000_NS12placeholders2_8E)
_ZN41_INTERNAL_875de0d8_4_k_cu_ba79d96f_2458486thrust24THRUST_300001_SM_1000_NS12placeholders2_8E:
	.zero		1
	.type		_ZN41_INTERNAL_875de0d8_4_k_cu_ba79d96f_2458484cuda3std3__45__cpo5crendE,@object
	.size		_ZN41_INTERNAL_875de0d8_4_k_cu_ba79d96f_2458484cuda3std3__45__cpo5crendE,(_ZN41_INTERNAL_875de0d8_4_k_cu_ba79d96f_2458484cuda3std6ranges3__45__cpo4prevE - _ZN41_INTERNAL_875de0d8_4_k_cu_ba79d96f_2458484cuda3std3__45__cpo5crendE)
_ZN41_INTERNAL_875de0d8_4_k_cu_ba79d96f_2458484cuda3std3__45__cpo5crendE:
	.zero		1
	.type		_ZN41_INTERNAL_875de0d8_4_k_cu_ba79d96f_2458484cuda3std6ranges3__45__cpo4prevE,@object
	.size		_ZN41_INTERNAL_875de0d8_4_k_cu_ba79d96f_2458484cuda3std6ranges3__45__cpo4prevE,(_ZN41_INTERNAL_875de0d8_4_k_cu_ba79d96f_2458484cuda3std6ranges3__45__cpo9iter_moveE - _ZN41_INTERNAL_875de0d8_4_k_cu_ba79d96f_2458484cuda3std6ranges3__45__cpo4prevE)
_ZN41_INTERNAL_875de0d8_4_k_cu_ba79d96f_2458484cuda3std6ranges3__45__cpo4prevE:
	.zero		1
	.type		_ZN41_INTERNAL_875de0d8_4_k_cu_ba79d96f_2458484cuda3std6ranges3__45__cpo9iter_moveE,@object
	.size		_ZN41_INTERNAL_875de0d8_4_k_cu_ba79d96f_2458484cuda3std6ranges3__45__cpo9iter_moveE,(_ZN41_INTERNAL_875de0d8_4_k_cu_ba79d96f_2458486thrust24THRUST_300001_SM_1000_NS6system6detail10sequential3seqE - _ZN41_INTERNAL_875de0d8_4_k_cu_ba79d96f_2458484cuda3std6ranges3__45__cpo9iter_moveE)
_ZN41_INTERNAL_875de0d8_4_k_cu_ba79d96f_2458484cuda3std6ranges3__45__cpo9iter_moveE:
	.zero		1
	.type		_ZN41_INTERNAL_875de0d8_4_k_cu_ba79d96f_2458486thrust24THRUST_300001_SM_1000_NS6system6detail10sequential3seqE,@object
	.size		_ZN41_INTERNAL_875de0d8_4_k_cu_ba79d96f_2458486thrust24THRUST_300001_SM_1000_NS6system6detail10sequential3seqE,(.L_31 - _ZN41_INTERNAL_875de0d8_4_k_cu_ba79d96f_2458486thrust24THRUST_300001_SM_1000_NS6system6detail10sequential3seqE)
_ZN41_INTERNAL_875de0d8_4_k_cu_ba79d96f_2458486thrust24THRUST_300001_SM_1000_NS6system6detail10sequential3seqE:
	.zero		1
.L_31:


//--------------------- .nv.constant0._ZN3cub18CUB_300001_SM_10006detail11EmptyKernelIvEEvv --------------------------
	.section	.nv.constant0._ZN3cub18CUB_300001_SM_10006detail11EmptyKernelIvEEvv,"a",@progbits
	.sectionflags	@""
	.align	4
.nv.constant0._ZN3cub18CUB_300001_SM_10006detail11EmptyKernelIvEEvv:
	.zero		896


//--------------------- SYMBOLS --------------------------

	.type		.nv.reservedSmem.offset0,@object
	.size		.nv.reservedSmem.offset0,0x4
